//
// Generated by NVIDIA NVVM Compiler
//
// Compiler Build ID: CL-36424714
// Cuda compilation tools, release 13.0, V13.0.88
// Based on NVVM 20.0.0
//

.version 9.0
.target sm_100
.address_size 64

	// .globl	_Z14MaxFilterNaivePiii
// _ZZ12MaxFilterLdsPiiiE3lds has been demoted

.visible .entry _Z14MaxFilterNaivePiii(
	.param .u64 .ptr .align 1 _Z14MaxFilterNaivePiii_param_0,
	.param .u32 _Z14MaxFilterNaivePiii_param_1,
	.param .u32 _Z14MaxFilterNaivePiii_param_2
)
{
	.reg .b32 	%r<50>;
	.reg .b64 	%rd<38>;

	ld.param.u64 	%rd1, [_Z14MaxFilterNaivePiii_param_0];
	ld.param.u32 	%r1, [_Z14MaxFilterNaivePiii_param_1];
	ld.param.u32 	%r2, [_Z14MaxFilterNaivePiii_param_2];
	cvta.to.global.u64 	%rd2, %rd1;
	mov.u32 	%r3, %tid.x;
	mov.u32 	%r4, %ctaid.x;
	mov.u32 	%r5, %ntid.x;
	mad.lo.s32 	%r6, %r4, %r5, %r3;
	mov.u32 	%r7, %tid.y;
	mov.u32 	%r8, %ctaid.y;
	mov.u32 	%r9, %ntid.y;
	mad.lo.s32 	%r10, %r8, %r9, %r7;
	max.u32 	%r11, %r10, 1;
	min.s32 	%r12, %r11, %r2;
	add.s32 	%r13, %r12, -1;
	mul.lo.s32 	%r14, %r13, %r1;
	max.s32 	%r15, %r6, 1;
	min.s32 	%r16, %r15, %r1;
	cvt.s64.s32 	%rd3, %r14;
	cvt.s64.s32 	%rd4, %r16;
	add.s64 	%rd5, %rd4, %rd3;
	shl.b64 	%rd6, %rd5, 2;
	add.s64 	%rd7, %rd2, %rd6;
	ld.global.u32 	%r17, [%rd7+-4];
	add.s32 	%r18, %r10, 1;
	min.s32 	%r19, %r18, %r2;
	add.s32 	%r20, %r19, -1;
	mul.lo.s32 	%r21, %r20, %r1;
	cvt.s64.s32 	%rd8, %r21;
	add.s64 	%rd9, %rd4, %rd8;
	shl.b64 	%rd10, %rd9, 2;
	add.s64 	%rd11, %rd2, %rd10;
	ld.global.u32 	%r22, [%rd11+-4];
	add.s32 	%r23, %r10, 2;
	min.s32 	%r24, %r23, %r2;
	add.s32 	%r25, %r24, -1;
	mul.lo.s32 	%r26, %r25, %r1;
	cvt.s64.s32 	%rd12, %r26;
	add.s64 	%rd13, %rd4, %rd12;
	shl.b64 	%rd14, %rd13, 2;
	add.s64 	%rd15, %rd2, %rd14;
	ld.global.u32 	%r27, [%rd15+-4];
	max.s32 	%r28, %r6, 0;
	add.s32 	%r29, %r28, 1;
	min.s32 	%r30, %r29, %r1;
	cvt.s64.s32 	%rd16, %r30;
	add.s64 	%rd17, %rd16, %rd3;
	shl.b64 	%rd18, %rd17, 2;
	add.s64 	%rd19, %rd2, %rd18;
	ld.global.u32 	%r31, [%rd19+-4];
	add.s64 	%rd20, %rd16, %rd8;
	shl.b64 	%rd21, %rd20, 2;
	add.s64 	%rd22, %rd2, %rd21;
	ld.global.u32 	%r32, [%rd22+-4];
	add.s64 	%rd23, %rd16, %rd12;
	shl.b64 	%rd24, %rd23, 2;
	add.s64 	%rd25, %rd2, %rd24;
	ld.global.u32 	%r33, [%rd25+-4];
	max.s32 	%r34, %r6, -1;
	add.s32 	%r35, %r34, 2;
	min.s32 	%r36, %r35, %r1;
	cvt.s64.s32 	%rd26, %r36;
	add.s64 	%rd27, %rd26, %rd3;
	shl.b64 	%rd28, %rd27, 2;
	add.s64 	%rd29, %rd2, %rd28;
	ld.global.u32 	%r37, [%rd29+-4];
	add.s64 	%rd30, %rd26, %rd8;
	shl.b64 	%rd31, %rd30, 2;
	add.s64 	%rd32, %rd2, %rd31;
	ld.global.u32 	%r38, [%rd32+-4];
	add.s64 	%rd33, %rd26, %rd12;
	shl.b64 	%rd34, %rd33, 2;
	add.s64 	%rd35, %rd2, %rd34;
	ld.global.u32 	%r39, [%rd35+-4];
	max.s32 	%r40, %r17, %r22;
	max.s32 	%r41, %r40, %r27;
	max.s32 	%r42, %r41, %r31;
	max.s32 	%r43, %r42, %r32;
	max.s32 	%r44, %r43, %r33;
	max.s32 	%r45, %r44, %r37;
	max.s32 	%r46, %r45, %r38;
	max.s32 	%r47, %r46, %r39;
	max.s32 	%r48, %r47, 0;
	mad.lo.s32 	%r49, %r1, %r10, %r6;
	mul.wide.s32 	%rd36, %r49, 4;
	add.s64 	%rd37, %rd2, %rd36;
	st.global.u32 	[%rd37], %r48;
	ret;

}
	// .globl	_Z12MaxFilterLdsPiii
.visible .entry _Z12MaxFilterLdsPiii(
	.param .u64 .ptr .align 1 _Z12MaxFilterLdsPiii_param_0,
	.param .u32 _Z12MaxFilterLdsPiii_param_1,
	.param .u32 _Z12MaxFilterLdsPiii_param_2
)
{
	.reg .b16 	%rs<10>;
	.reg .b32 	%r<59>;
	.reg .b64 	%rd<9>;
	// demoted variable
	.shared .align 4 .b8 _ZZ12MaxFilterLdsPiiiE3lds[400];
	ld.param.u64 	%rd1, [_Z12MaxFilterLdsPiii_param_0];
	ld.param.u32 	%r1, [_Z12MaxFilterLdsPiii_param_1];
	ld.param.u32 	%r2, [_Z12MaxFilterLdsPiii_param_2];
	cvta.to.global.u64 	%rd2, %rd1;
	mov.u32 	%r3, %tid.x;
	mov.u32 	%r4, %ctaid.x;
	shl.b32 	%r5, %r4, 3;
	add.s32 	%r6, %r5, %r3;
	mov.u32 	%r7, %tid.y;
	mov.u32 	%r8, %ctaid.y;
	shl.b32 	%r9, %r8, 3;
	add.s32 	%r10, %r9, %r7;
	shl.b32 	%r11, %r7, 3;
	add.s32 	%r12, %r11, %r3;
	add.s32 	%r13, %r5, -1;
	cvt.u16.u32 	%rs1, %r12;
	mul.hi.u16 	%rs2, %rs1, 6554;
	mul.lo.s16 	%rs3, %rs2, 10;
	sub.s16 	%rs4, %rs1, %rs3;
	cvt.u32.u16 	%r14, %rs4;
	add.s32 	%r15, %r13, %r14;
	add.s32 	%r16, %r9, -1;
	cvt.u32.u16 	%r17, %rs2;
	add.s32 	%r18, %r16, %r17;
	add.s16 	%rs5, %rs1, 64;
	mul.hi.u16 	%rs6, %rs5, 26215;
	shr.u16 	%rs7, %rs6, 2;
	mul.lo.s16 	%rs8, %rs7, 10;
	sub.s16 	%rs9, %rs5, %rs8;
	cvt.u32.u16 	%r19, %rs9;
	add.s32 	%r20, %r13, %r19;
	cvt.u32.u16 	%r21, %rs7;
	add.s32 	%r22, %r16, %r21;
	max.s32 	%r23, %r15, 0;
	add.s32 	%r24, %r1, -1;
	min.s32 	%r25, %r23, %r24;
	max.s32 	%r26, %r18, 0;
	add.s32 	%r27, %r2, -1;
	min.s32 	%r28, %r26, %r27;
	mad.lo.s32 	%r29, %r28, %r1, %r25;
	mul.wide.s32 	%rd3, %r29, 4;
	add.s64 	%rd4, %rd2, %rd3;
	ld.global.u32 	%r30, [%rd4];
	max.s32 	%r31, %r20, 0;
	min.s32 	%r32, %r31, %r24;
	min.s32 	%r33, %r22, %r27;
	mad.lo.s32 	%r34, %r33, %r1, %r32;
	mul.wide.s32 	%rd5, %r34, 4;
	add.s64 	%rd6, %rd2, %rd5;
	ld.global.u32 	%r35, [%rd6];
	shl.b32 	%r36, %r12, 2;
	mov.u32 	%r37, _ZZ12MaxFilterLdsPiiiE3lds;
	add.s32 	%r38, %r37, %r36;
	st.shared.u32 	[%r38], %r30;
	st.shared.u32 	[%r38+256], %r35;
	bar.sync 	0;
	add.s32 	%r39, %r38, %r11;
	ld.shared.u32 	%r40, [%r39];
	ld.shared.u32 	%r41, [%r39+4];
	max.s32 	%r42, %r40, %r41;
	ld.shared.u32 	%r43, [%r39+8];
	max.s32 	%r44, %r42, %r43;
	ld.shared.u32 	%r45, [%r39+40];
	max.s32 	%r46, %r44, %r45;
	ld.shared.u32 	%r47, [%r39+44];
	max.s32 	%r48, %r46, %r47;
	ld.shared.u32 	%r49, [%r39+48];
	max.s32 	%r50, %r48, %r49;
	ld.shared.u32 	%r51, [%r39+80];
	max.s32 	%r52, %r50, %r51;
	ld.shared.u32 	%r53, [%r39+84];
	max.s32 	%r54, %r52, %r53;
	ld.shared.u32 	%r55, [%r39+88];
	max.s32 	%r56, %r54, %r55;
	max.s32 	%r57, %r56, 0;
	mad.lo.s32 	%r58, %r1, %r10, %r6;
	mul.wide.s32 	%rd7, %r58, 4;
	add.s64 	%rd8, %rd2, %rd7;
	st.global.u32 	[%rd8], %r57;
	ret;

}
	// .globl	_Z12MaxFilterDLPPiii
.visible .entry _Z12MaxFilterDLPPiii(
	.param .u64 .ptr .align 1 _Z12MaxFilterDLPPiii_param_0,
	.param .u32 _Z12MaxFilterDLPPiii_param_1,
	.param .u32 _Z12MaxFilterDLPPiii_param_2
)
{
	.reg .pred 	%p<14>;
	.reg .b32 	%r<63>;
	.reg .b64 	%rd<11>;

	ld.param.u64 	%rd1, [_Z12MaxFilterDLPPiii_param_0];
	ld.param.u32 	%r1, [_Z12MaxFilterDLPPiii_param_1];
	ld.param.u32 	%r2, [_Z12MaxFilterDLPPiii_param_2];
	cvta.to.global.u64 	%rd2, %rd1;
	mov.u32 	%r3, %tid.x;
	mov.u32 	%r4, %tid.y;
	mov.u32 	%r5, %ntid.x;
	mad.lo.s32 	%r6, %r4, %r5, %r3;
	mov.u32 	%r7, %ctaid.x;
	mad.lo.s32 	%r8, %r7, %r5, %r3;
	mov.u32 	%r9, %ctaid.y;
	mov.u32 	%r10, %ntid.y;
	mad.lo.s32 	%r11, %r9, %r10, %r4;
	max.s32 	%r12, %r8, 1;
	add.s32 	%r13, %r12, -1;
	add.s32 	%r14, %r1, -1;
	min.s32 	%r15, %r13, %r14;
	max.u32 	%r16, %r11, 1;
	add.s32 	%r17, %r16, -1;
	add.s32 	%r18, %r2, -1;
	min.s32 	%r19, %r17, %r18;
	mul.lo.s32 	%r20, %r19, %r1;
	add.s32 	%r21, %r20, %r15;
	mul.wide.s32 	%rd3, %r21, 4;
	add.s64 	%rd4, %rd2, %rd3;
	ld.global.u32 	%r22, [%rd4];
	max.s32 	%r23, %r8, -1;
	add.s32 	%r24, %r23, 1;
	min.s32 	%r25, %r24, %r14;
	add.s32 	%r26, %r20, %r25;
	mul.wide.s32 	%rd5, %r26, 4;
	add.s64 	%rd6, %rd2, %rd5;
	ld.global.u32 	%r27, [%rd6];
	setp.lt.u32 	%p1, %r6, 16;
	selp.b32 	%r28, -1, 1, %p1;
	add.s32 	%r29, %r28, %r8;
	selp.b32 	%r30, 3, 1, %p1;
	add.s32 	%r31, %r30, %r11;
	max.s32 	%r32, %r29, 0;
	min.s32 	%r33, %r32, %r14;
	min.s32 	%r34, %r31, %r18;
	mad.lo.s32 	%r35, %r34, %r1, %r33;
	mul.wide.s32 	%rd7, %r35, 4;
	add.s64 	%rd8, %rd2, %rd7;
	ld.global.u32 	%r36, [%rd8];
	add.s32 	%r37, %r6, 1;
	shfl.sync.idx.b32	%r38|%p2, %r22, %r37, 31, -1;
	add.s32 	%r39, %r6, -1;
	shfl.sync.idx.b32	%r40|%p3, %r27, %r39, 31, -1;
	setp.lt.u32 	%p4, %r3, 7;
	selp.b32 	%r41, %r38, %r40, %p4;
	shfl.sync.idx.b32	%r42|%p5, %r36, %r37, 31, -1;
	xor.b32  	%r43, %r6, 16;
	add.s32 	%r44, %r43, -1;
	shfl.sync.idx.b32	%r45|%p6, %r36, %r44, 31, -1;
	selp.b32 	%r46, %r42, %r45, %p4;
	shfl.sync.idx.b32	%r47|%p7, %r36, %r43, 31, -1;
	max.s32 	%r48, %r27, %r41;
	max.s32 	%r49, %r22, %r48;
	max.s32 	%r50, %r46, %r47;
	max.s32 	%r51, %r36, %r50;
	add.s32 	%r52, %r6, 8;
	shfl.sync.idx.b32	%r53|%p8, %r49, %r52, 31, -1;
	and.b32  	%r54, %r6, 7;
	shfl.sync.idx.b32	%r55|%p9, %r51, %r54, 31, -1;
	setp.lt.u32 	%p10, %r4, 3;
	selp.b32 	%r56, %r53, %r55, %p10;
	shfl.sync.idx.b32	%r57|%p11, %r49, %r43, 31, -1;
	shfl.sync.idx.b32	%r58|%p12, %r51, %r43, 31, -1;
	setp.lt.u32 	%p13, %r4, 2;
	selp.b32 	%r59, %r57, %r58, %p13;
	max.s32 	%r60, %r56, %r59;
	max.s32 	%r61, %r49, %r60;
	mad.lo.s32 	%r62, %r1, %r11, %r8;
	mul.wide.s32 	%rd9, %r62, 4;
	add.s64 	%rd10, %rd2, %rd9;
	st.global.u32 	[%rd10], %r61;
	ret;

}


// ===== COMPILED SASS (sm_100) =====

	.target	sm_100

	.elftype	@"ET_EXEC"


//--------------------- .note.nv.tkinfo           --------------------------
	.section	.note.nv.tkinfo,"",@"SHT_NOTE"
	.sectionflags	@"SHF_NOTE_NV_TKINFO"
	.tkinfo
        /*0018*/ 	.word	0x00000002
        /*0030*/ 	.string	""
        /*0030*/ 	.string	"ptxas"
        /*0030*/ 	.string	"Cuda compilation tools, release 13.0, V13.0.88"
        /*0030*/ 	.string	"Build cuda_13.0.r13.0/compiler.36424714_0"
        /*0030*/ 	.string	"-arch sm_100 -m 64 "



//--------------------- .note.nv.cuinfo           --------------------------
	.section	.note.nv.cuinfo,"",@"SHT_NOTE"
	.sectionflags	@"SHF_NOTE_NV_CUINFO"
        /*0018*/ 	.short	0x0002
        /*001a*/ 	.short	0x0064
        /*001c*/ 	.short	0x0082
	.zero		2


//--------------------- .nv.info                  --------------------------
	.section	.nv.info,"",@"SHT_CUDA_INFO"
	.align	4


	//----- nvinfo : EIATTR_REGCOUNT
	.align		4
        /*0000*/ 	.byte	0x04, 0x2f
        /*0002*/ 	.short	(.L_1 - .L_0)
	.align		4
.L_0:
        /*0004*/ 	.word	index@(_Z14MaxFilterNaivePiii)
        /*0008*/ 	.word	0x0000001e


	//----- nvinfo : EIATTR_FRAME_SIZE
	.align		4
.L_1:
        /*000c*/ 	.byte	0x04, 0x11
        /*000e*/ 	.short	(.L_3 - .L_2)
	.align		4
.L_2:
        /*0010*/ 	.word	index@(_Z14MaxFilterNaivePiii)
        /*0014*/ 	.word	0x00000000


	//----- nvinfo : EIATTR_REGCOUNT
	.align		4
.L_3:
        /*0018*/ 	.byte	0x04, 0x2f
        /*001a*/ 	.short	(.L_5 - .L_4)
	.align		4
.L_4:
        /*001c*/ 	.word	index@(_Z12MaxFilterLdsPiii)
        /*0020*/ 	.word	0x00000015


	//----- nvinfo : EIATTR_FRAME_SIZE
	.align		4
.L_5:
        /*0024*/ 	.byte	0x04, 0x11
        /*0026*/ 	.short	(.L_7 - .L_6)
	.align		4
.L_6:
        /*0028*/ 	.word	index@(_Z12MaxFilterLdsPiii)
        /*002c*/ 	.word	0x00000000


	//----- nvinfo : EIATTR_REGCOUNT
	.align		4
.L_7:
        /*0030*/ 	.byte	0x04, 0x2f
        /*0032*/ 	.short	(.L_9 - .L_8)
	.align		4
.L_8:
        /*0034*/ 	.word	index@(_Z12MaxFilterDLPPiii)
        /*0038*/ 	.word	0x0000001a


	//----- nvinfo : EIATTR_FRAME_SIZE
	.align		4
.L_9:
        /*003c*/ 	.byte	0x04, 0x11
        /*003e*/ 	.short	(.L_11 - .L_10)
	.align		4
.L_10:
        /*0040*/ 	.word	index@(_Z12MaxFilterDLPPiii)
        /*0044*/ 	.word	0x00000000


	//----- nvinfo : EIATTR_MIN_STACK_SIZE
	.align		4
.L_11:
        /*0048*/ 	.byte	0x04, 0x12
        /*004a*/ 	.short	(.L_13 - .L_12)
	.align		4
.L_12:
        /*004c*/ 	.word	index@(_Z12MaxFilterDLPPiii)
        /*0050*/ 	.word	0x00000000


	//----- nvinfo : EIATTR_MIN_STACK_SIZE
	.align		4
.L_13:
        /*0054*/ 	.byte	0x04, 0x12
        /*0056*/ 	.short	(.L_15 - .L_14)
	.align		4
.L_14:
        /*0058*/ 	.word	index@(_Z12MaxFilterLdsPiii)
        /*005c*/ 	.word	0x00000000


	//----- nvinfo : EIATTR_MIN_STACK_SIZE
	.align		4
.L_15:
        /*0060*/ 	.byte	0x04, 0x12
        /*0062*/ 	.short	(.L_17 - .L_16)
	.align		4
.L_16:
        /*0064*/ 	.word	index@(_Z14MaxFilterNaivePiii)
        /*0068*/ 	.word	0x00000000
.L_17:


//--------------------- .nv.compat                --------------------------
	.section	.nv.compat,"",@"SHT_CUDA_COMPAT_INFO"
	.align	4
        /*0000*/ 	.byte	0x02, 0x09, 0x00, 0x00, 0x02, 0x02, 0x01, 0x00, 0x02, 0x05, 0x05, 0x00, 0x03, 0x07, 0x01, 0x01
        /*0010*/ 	.byte	0x02, 0x03, 0x00, 0x00, 0x02, 0x06, 0x01, 0x00, 0x04, 0x0b, 0x08, 0x00, 0x09, 0x00, 0x00, 0x00
        /*0020*/ 	.byte	0x00, 0x00, 0x00, 0x00


//--------------------- .nv.info._Z12MaxFilterDLPPiii --------------------------
	.section	.nv.info._Z12MaxFilterDLPPiii,"",@"SHT_CUDA_INFO"
	.sectionflags	@""
	.align	4


	//----- nvinfo : EIATTR_CUDA_API_VERSION
	.align		4
        /*0000*/ 	.byte	0x04, 0x37
        /*0002*/ 	.short	(.L_19 - .L_18)
.L_18:
        /*0004*/ 	.word	0x00000082


	//----- nvinfo : EIATTR_KPARAM_INFO
	.align		4
.L_19:
        /*0008*/ 	.byte	0x04, 0x17
        /*000a*/ 	.short	(.L_21 - .L_20)
.L_20:
        /*000c*/ 	.word	0x00000000
        /*0010*/ 	.short	0x0002
        /*0012*/ 	.short	0x000c
        /*0014*/ 	.byte	0x00, 0xf0, 0x11, 0x00


	//----- nvinfo : EIATTR_KPARAM_INFO
	.align		4
.L_21:
        /*0018*/ 	.byte	0x04, 0x17
        /*001a*/ 	.short	(.L_23 - .L_22)
.L_22:
        /*001c*/ 	.word	0x00000000
        /*0020*/ 	.short	0x0001
        /*0022*/ 	.short	0x0008
        /*0024*/ 	.byte	0x00, 0xf0, 0x11, 0x00


	//----- nvinfo : EIATTR_KPARAM_INFO
	.align		4
.L_23:
        /*0028*/ 	.byte	0x04, 0x17
        /*002a*/ 	.short	(.L_25 - .L_24)
.L_24:
        /*002c*/ 	.word	0x00000000
        /*0030*/ 	.short	0x0000
        /*0032*/ 	.short	0x0000
        /*0034*/ 	.byte	0x00, 0xf5, 0x21, 0x00


	//----- nvinfo : EIATTR_SPARSE_MMA_MASK
	.align		4
.L_25:
        /*0038*/ 	.byte	0x03, 0x50
        /*003a*/ 	.short	0x0000


	//----- nvinfo : EIATTR_MAXREG_COUNT
	.align		4
        /*003c*/ 	.byte	0x03, 0x1b
        /*003e*/ 	.short	0x00ff


	//----- nvinfo : EIATTR_MERCURY_ISA_VERSION
	.align		4
        /*0040*/ 	.byte	0x03, 0x5f
        /*0042*/ 	.short	0x0101


	//----- nvinfo : EIATTR_COOP_GROUP_MASK_REGIDS
	.align		4
        /*0044*/ 	.byte	0x04, 0x29
        /*0046*/ 	.short	(.L_27 - .L_26)


	//   ....[0]....
.L_26:
        /*0048*/ 	.word	0xffffffff


	//   ....[1]....
        /*004c*/ 	.word	0xffffffff


	//   ....[2]....
        /*0050*/ 	.word	0xffffffff


	//   ....[3]....
        /*0054*/ 	.word	0xffffffff


	//   ....[4]....
        /*0058*/ 	.word	0xffffffff


	//   ....[5]....
        /*005c*/ 	.word	0xffffffff


	//   ....[6]....
        /*0060*/ 	.word	0xffffffff


	//   ....[7]....
        /*0064*/ 	.word	0xffffffff


	//   ....[8]....
        /*0068*/ 	.word	0xffffffff


	//----- nvinfo : EIATTR_COOP_GROUP_INSTR_OFFSETS
	.align		4
.L_27:
        /*006c*/ 	.byte	0x04, 0x28
        /*006e*/ 	.short	(.L_29 - .L_28)


	//   ....[0]....
.L_28:
        /*0070*/ 	.word	0x000002f0


	//   ....[1]....
        /*0074*/ 	.word	0x00000300


	//   ....[2]....
        /*0078*/ 	.word	0x00000310


	//   ....[3]....
        /*007c*/ 	.word	0x00000320


	//   ....[4]....
        /*0080*/ 	.word	0x00000330


	//   ....[5]....
        /*0084*/ 	.word	0x00000390


	//   ....[6]....
        /*0088*/ 	.word	0x000003a0


	//   ....[7]....
        /*008c*/ 	.word	0x000003b0


	//   ....[8]....
        /*0090*/ 	.word	0x000003c0


	//----- nvinfo : EIATTR_VRC_CTA_INIT_COUNT
	.align		4
.L_29:
        /*0094*/ 	.byte	0x02, 0x4a
	.zero		1
	.zero		1


	//----- nvinfo : EIATTR_EXIT_INSTR_OFFSETS
	.align		4
        /*0098*/ 	.byte	0x04, 0x1c
        /*009a*/ 	.short	(.L_31 - .L_30)


	//   ....[0]....
.L_30:
        /*009c*/ 	.word	0x00000420


	//----- nvinfo : EIATTR_CBANK_PARAM_SIZE
	.align		4
.L_31:
        /*00a0*/ 	.byte	0x03, 0x19
        /*00a2*/ 	.short	0x0010


	//----- nvinfo : EIATTR_PARAM_CBANK
	.align		4
        /*00a4*/ 	.byte	0x04, 0x0a
        /*00a6*/ 	.short	(.L_33 - .L_32)
	.align		4
.L_32:
        /*00a8*/ 	.word	index@(.nv.constant0._Z12MaxFilterDLPPiii)
        /*00ac*/ 	.short	0x0380
        /*00ae*/ 	.short	0x0010


	//----- nvinfo : EIATTR_SW_WAR
	.align		4
.L_33:
        /*00b0*/ 	.byte	0x04, 0x36
        /*00b2*/ 	.short	(.L_35 - .L_34)
.L_34:
        /*00b4*/ 	.word	0x00000008
.L_35:


//--------------------- .nv.info._Z12MaxFilterLdsPiii --------------------------
	.section	.nv.info._Z12MaxFilterLdsPiii,"",@"SHT_CUDA_INFO"
	.sectionflags	@""
	.align	4


	//----- nvinfo : EIATTR_CUDA_API_VERSION
	.align		4
        /*0000*/ 	.byte	0x04, 0x37
        /*0002*/ 	.short	(.L_37 - .L_36)
.L_36:
        /*0004*/ 	.word	0x00000082


	//----- nvinfo : EIATTR_KPARAM_INFO
	.align		4
.L_37:
        /*0008*/ 	.byte	0x04, 0x17
        /*000a*/ 	.short	(.L_39 - .L_38)
.L_38:
        /*000c*/ 	.word	0x00000000
        /*0010*/ 	.short	0x0002
        /*0012*/ 	.short	0x000c
        /*0014*/ 	.byte	0x00, 0xf0, 0x11, 0x00


	//----- nvinfo : EIATTR_KPARAM_INFO
	.align		4
.L_39:
        /*0018*/ 	.byte	0x04, 0x17
        /*001a*/ 	.short	(.L_41 - .L_40)
.L_40:
        /*001c*/ 	.word	0x00000000
        /*0020*/ 	.short	0x0001
        /*0022*/ 	.short	0x0008
        /*0024*/ 	.byte	0x00, 0xf0, 0x11, 0x00


	//----- nvinfo : EIATTR_KPARAM_INFO
	.align		4
.L_41:
        /*0028*/ 	.byte	0x04, 0x17
        /*002a*/ 	.short	(.L_43 - .L_42)
.L_42:
        /*002c*/ 	.word	0x00000000
        /*0030*/ 	.short	0x0000
        /*0032*/ 	.short	0x0000
        /*0034*/ 	.byte	0x00, 0xf5, 0x21, 0x00


	//----- nvinfo : EIATTR_SPARSE_MMA_MASK
	.align		4
.L_43:
        /*0038*/ 	.byte	0x03, 0x50
        /*003a*/ 	.short	0x0000


	//----- nvinfo : EIATTR_MAXREG_COUNT
	.align		4
        /*003c*/ 	.byte	0x03, 0x1b
        /*003e*/ 	.short	0x00ff


	//----- nvinfo : EIATTR_NUM_BARRIERS
	.align		4
        /*0040*/ 	.byte	0x02, 0x4c
        /*0042*/ 	.byte	0x01
	.zero		1


	//----- nvinfo : EIATTR_MERCURY_ISA_VERSION
	.align		4
        /*0044*/ 	.byte	0x03, 0x5f
        /*0046*/ 	.short	0x0101


	//----- nvinfo : EIATTR_VRC_CTA_INIT_COUNT
	.align		4
        /*0048*/ 	.byte	0x02, 0x4a
	.zero		1
	.zero		1


	//----- nvinfo : EIATTR_EXIT_INSTR_OFFSETS
	.align		4
        /*004c*/ 	.byte	0x04, 0x1c
        /*004e*/ 	.short	(.L_45 - .L_44)


	//   ....[0]....
.L_44:
        /*0050*/ 	.word	0x00000470


	//----- nvinfo : EIATTR_CBANK_PARAM_SIZE
	.align		4
.L_45:
        /*0054*/ 	.byte	0x03, 0x19
        /*0056*/ 	.short	0x0010


	//----- nvinfo : EIATTR_PARAM_CBANK
	.align		4
        /*0058*/ 	.byte	0x04, 0x0a
        /*005a*/ 	.short	(.L_47 - .L_46)
	.align		4
.L_46:
        /*005c*/ 	.word	index@(.nv.constant0._Z12MaxFilterLdsPiii)
        /*0060*/ 	.short	0x0380
        /*0062*/ 	.short	0x0010


	//----- nvinfo : EIATTR_SW_WAR
	.align		4
.L_47:
        /*0064*/ 	.byte	0x04, 0x36
        /*0066*/ 	.short	(.L_49 - .L_48)
.L_48:
        /*0068*/ 	.word	0x00000008
.L_49:


//--------------------- .nv.info._Z14MaxFilterNaivePiii --------------------------
	.section	.nv.info._Z14MaxFilterNaivePiii,"",@"SHT_CUDA_INFO"
	.sectionflags	@""
	.align	4


	//----- nvinfo : EIATTR_CUDA_API_VERSION
	.align		4
        /*0000*/ 	.byte	0x04, 0x37
        /*0002*/ 	.short	(.L_51 - .L_50)
.L_50:
        /*0004*/ 	.word	0x00000082


	//----- nvinfo : EIATTR_KPARAM_INFO
	.align		4
.L_51:
        /*0008*/ 	.byte	0x04, 0x17
        /*000a*/ 	.short	(.L_53 - .L_52)
.L_52:
        /*000c*/ 	.word	0x00000000
        /*0010*/ 	.short	0x0002
        /*0012*/ 	.short	0x000c
        /*0014*/ 	.byte	0x00, 0xf0, 0x11, 0x00


	//----- nvinfo : EIATTR_KPARAM_INFO
	.align		4
.L_53:
        /*0018*/ 	.byte	0x04, 0x17
        /*001a*/ 	.short	(.L_55 - .L_54)
.L_54:
        /*001c*/ 	.word	0x00000000
        /*0020*/ 	.short	0x0001
        /*0022*/ 	.short	0x0008
        /*0024*/ 	.byte	0x00, 0xf0, 0x11, 0x00


	//----- nvinfo : EIATTR_KPARAM_INFO
	.align		4
.L_55:
        /*0028*/ 	.byte	0x04, 0x17
        /*002a*/ 	.short	(.L_57 - .L_56)
.L_56:
        /*002c*/ 	.word	0x00000000
        /*0030*/ 	.short	0x0000
        /*0032*/ 	.short	0x0000
        /*0034*/ 	.byte	0x00, 0xf5, 0x21, 0x00


	//----- nvinfo : EIATTR_SPARSE_MMA_MASK
	.align		4
.L_57:
        /*0038*/ 	.byte	0x03, 0x50
        /*003a*/ 	.short	0x0000


	//----- nvinfo : EIATTR_MAXREG_COUNT
	.align		4
        /*003c*/ 	.byte	0x03, 0x1b
        /*003e*/ 	.short	0x00ff


	//----- nvinfo : EIATTR_MERCURY_ISA_VERSION
	.align		4
        /*0040*/ 	.byte	0x03, 0x5f
        /*0042*/ 	.short	0x0101


	//----- nvinfo : EIATTR_VRC_CTA_INIT_COUNT
	.align		4
        /*0044*/ 	.byte	0x02, 0x4a
	.zero		1
	.zero		1


	//----- nvinfo : EIATTR_EXIT_INSTR_OFFSETS
	.align		4
        /*0048*/ 	.byte	0x04, 0x1c
        /*004a*/ 	.short	(.L_59 - .L_58)


	//   ....[0]....
.L_58:
        /*004c*/ 	.word	0x00000570


	//----- nvinfo : EIATTR_CBANK_PARAM_SIZE
	.align		4
.L_59:
        /*0050*/ 	.byte	0x03, 0x19
        /*0052*/ 	.short	0x0010


	//----- nvinfo : EIATTR_PARAM_CBANK
	.align		4
        /*0054*/ 	.byte	0x04, 0x0a
        /*0056*/ 	.short	(.L_61 - .L_60)
	.align		4
.L_60:
        /*0058*/ 	.word	index@(.nv.constant0._Z14MaxFilterNaivePiii)
        /*005c*/ 	.short	0x0380
        /*005e*/ 	.short	0x0010


	//----- nvinfo : EIATTR_SW_WAR
	.align		4
.L_61:
        /*0060*/ 	.byte	0x04, 0x36
        /*0062*/ 	.short	(.L_63 - .L_62)
.L_62:
        /*0064*/ 	.word	0x00000008
.L_63:


//--------------------- .nv.callgraph             --------------------------
	.section	.nv.callgraph,"",@"SHT_CUDA_CALLGRAPH"
	.align	4
	.sectionentsize	8
	.align		4
        /*0000*/ 	.word	0x00000000
	.align		4
        /*0004*/ 	.word	0xffffffff
	.align		4
        /*0008*/ 	.word	0x00000000
	.align		4
        /*000c*/ 	.word	0xfffffffe
	.align		4
        /*0010*/ 	.word	0x00000000
	.align		4
        /*0014*/ 	.word	0xfffffffd
	.align		4
        /*0018*/ 	.word	0x00000000
	.align		4
        /*001c*/ 	.word	0xfffffffc


//--------------------- .text._Z12MaxFilterDLPPiii --------------------------
	.section	.text._Z12MaxFilterDLPPiii,"ax",@progbits
	.align	128
        .global         _Z12MaxFilterDLPPiii
        .type           _Z12MaxFilterDLPPiii,@function
        .size           _Z12MaxFilterDLPPiii,(.L_x_3 - _Z12MaxFilterDLPPiii)
        .other          _Z12MaxFilterDLPPiii,@"STO_CUDA_ENTRY STV_DEFAULT"
_Z12MaxFilterDLPPiii:
.text._Z12MaxFilterDLPPiii:
[----:B------:R-:W-:Y:S01]  /*0000*/  LDC R1, c[0x0][0x37c] ;  /* 0x0000df00ff017b82 */ /* 0x000fe20000000800 */
[----:B------:R-:W0:Y:S01]  /*0010*/  S2R R7, SR_TID.Y ;  /* 0x0000000000077919 */ /* 0x000e220000002200 */
[----:B------:R-:W0:Y:S06]  /*0020*/  LDCU UR4, c[0x0][0x360] ;  /* 0x00006c00ff0477ac */ /* 0x000e2c0008000800 */
[----:B------:R-:W1:Y:S01]  /*0030*/  LDC.64 R4, c[0x0][0x388] ;  /* 0x0000e200ff047b82 */ /* 0x000e620000000a00 */
[----:B------:R-:W0:Y:S01]  /*0040*/  S2R R0, SR_TID.X ;  /* 0x0000000000007919 */ /* 0x000e220000002100 */
[----:B------:R-:W2:Y:S06]  /*0050*/  S2R R9, SR_CTAID.X ;  /* 0x0000000000097919 */ /* 0x000eac0000002500 */
[----:B------:R-:W3:Y:S08]  /*0060*/  S2UR UR6, SR_CTAID.Y ;  /* 0x00000000000679c3 */ /* 0x000ef00000002600 */
[----:B------:R-:W3:Y:S08]  /*0070*/  LDC R8, c[0x0][0x364] ;  /* 0x0000d900ff087b82 */ /* 0x000ef00000000800 */
[----:B------:R-:W4:Y:S01]  /*0080*/  LDC.64 R2, c[0x0][0x380] ;  /* 0x0000e000ff027b82 */ /* 0x000f220000000a00 */
[----:B-1----:R-:W-:-:S02]  /*0090*/  VIADD R15, R5, 0xffffffff ;  /* 0xffffffff050f7836 */ /* 0x002fc40000000000 */
[----:B------:R-:W-:Y:S02]  /*00a0*/  VIADD R11, R4, 0xffffffff ;  /* 0xffffffff040b7836 */ /* 0x000fe40000000000 */
[--C-:B0-----:R-:W-:Y:S02]  /*00b0*/  IMAD R6, R7, UR4, R0.reuse ;  /* 0x0000000407067c24 */ /* 0x101fe4000f8e0200 */
[----:B--2---:R-:W-:-:S03]  /*00c0*/  IMAD R9, R9, UR4, R0 ;  /* 0x0000000409097c24 */ /* 0x004fc6000f8e0200 */
[----:B------:R-:W-:Y:S01]  /*00d0*/  ISETP.GE.U32.AND P0, PT, R6, 0x10, PT ;  /* 0x000000100600780c */ /* 0x000fe20003f06070 */
[----:B---3--:R-:W-:Y:S01]  /*00e0*/  IMAD R5, R8, UR6, R7 ;  /* 0x0000000608057c24 */ /* 0x008fe2000f8e0207 */
[----:B------:R-:W0:Y:S01]  /*00f0*/  LDCU.64 UR4, c[0x0][0x358] ;  /* 0x00006b00ff0477ac */ /* 0x000e220008000a00 */
[C---:B------:R-:W-:Y:S01]  /*0100*/  VIADD R14, R9.reuse, 0xffffffff ;  /* 0xffffffff090e7836 */ /* 0x040fe20000000000 */
[----:B------:R-:W-:Y:S01]  /*0110*/  VIMNMX R8, PT, PT, R9, 0x1, !PT ;  /* 0x0000000109087848 */ /* 0x000fe20007fe0100 */
[C---:B------:R-:W-:Y:S01]  /*0120*/  VIADD R16, R5.reuse, 0x3 ;  /* 0x0000000305107836 */ /* 0x040fe20000000000 */
[----:B------:R-:W-:Y:S02]  /*0130*/  VIMNMX.U32 R10, PT, PT, R5, 0x1, !PT ;  /* 0x00000001050a7848 */ /* 0x000fe40007fe0000 */
[----:B------:R-:W-:Y:S02]  /*0140*/  VIADDMNMX R13, R8, 0xffffffff, R11, PT ;  /* 0xffffffff080d7846 */ /* 0x000fe4000380010b */
[----:B------:R-:W-:-:S02]  /*0150*/  VIMNMX R12, PT, PT, R9, -0x1, !PT ;  /* 0xffffffff090c7848 */ /* 0x000fc40007fe0100 */
[----:B------:R-:W-:Y:S01]  /*0160*/  VIADDMNMX R17, R10, 0xffffffff, R15, PT ;  /* 0xffffffff0a117846 */ /* 0x000fe2000380010f */
[----:B------:R-:W-:Y:S01]  /*0170*/  @P0 VIADD R14, R9, 0x1 ;  /* 0x00000001090e0836 */ /* 0x000fe20000000000 */
[----:B------:R-:W-:Y:S01]  /*0180*/  VIADDMNMX R12, R12, 0x1, R11, PT ;  /* 0x000000010c0c7846 */ /* 0x000fe2000380010b */
[----:B------:R-:W-:-:S03]  /*0190*/  @P0 VIADD R16, R5, 0x1 ;  /* 0x0000000105100836 */ /* 0x000fc60000000000 */
[----:B------:R-:W-:Y:S02]  /*01a0*/  VIMNMX R8, PT, PT, RZ, R14, !PT ;  /* 0x0000000eff087248 */ /* 0x000fe40007fe0100 */
[----:B------:R-:W-:Y:S02]  /*01b0*/  VIMNMX R15, PT, PT, R15, R16, PT ;  /* 0x000000100f0f7248 */ /* 0x000fe40003fe0100 */
[----:B------:R-:W-:Y:S01]  /*01c0*/  VIMNMX R19, PT, PT, R11, R8, PT ;  /* 0x000000080b137248 */ /* 0x000fe20003fe0100 */
[CC--:B------:R-:W-:Y:S02]  /*01d0*/  IMAD R11, R17.reuse, R4.reuse, R13 ;  /* 0x00000004110b7224 */ /* 0x0c0fe400078e020d */
[-C--:B------:R-:W-:Y:S02]  /*01e0*/  IMAD R13, R17, R4.reuse, R12 ;  /* 0x00000004110d7224 */ /* 0x080fe400078e020c */
[----:B------:R-:W-:Y:S02]  /*01f0*/  IMAD R15, R15, R4, R19 ;  /* 0x000000040f0f7224 */ /* 0x000fe400078e0213 */
[----:B----4-:R-:W-:-:S04]  /*0200*/  IMAD.WIDE R10, R11, 0x4, R2 ;  /* 0x000000040b0a7825 */ /* 0x010fc800078e0202 */
[--C-:B------:R-:W-:Y:S02]  /*0210*/  IMAD.WIDE R14, R15, 0x4, R2.reuse ;  /* 0x000000040f0e7825 */ /* 0x100fe400078e0202 */
[----:B0-----:R-:W2:Y:S02]  /*0220*/  LDG.E R10, desc[UR4][R10.64] ;  /* 0x000000040a0a7981 */ /* 0x001ea4000c1e1900 */
[----:B------:R-:W-:Y:S02]  /*0230*/  IMAD.WIDE R12, R13, 0x4, R2 ;  /* 0x000000040d0c7825 */ /* 0x000fe400078e0202 */
[----:B------:R0:W3:Y:S04]  /*0240*/  LDG.E R14, desc[UR4][R14.64] ;  /* 0x000000040e0e7981 */ /* 0x0000e8000c1e1900 */
[----:B------:R-:W4:Y:S01]  /*0250*/  LDG.E R13, desc[UR4][R12.64] ;  /* 0x000000040c0d7981 */ /* 0x000f22000c1e1900 */
[C---:B------:R-:W-:Y:S01]  /*0260*/  LOP3.LUT R21, R6.reuse, 0x10, RZ, 0x3c, !PT ;  /* 0x0000001006157812 */ /* 0x040fe200078e3cff */
[----:B------:R-:W-:-:S02]  /*0270*/  VIADD R17, R6, 0x1 ;  /* 0x0000000106117836 */ /* 0x000fc40000000000 */
[----:B------:R-:W-:Y:S02]  /*0280*/  VIADD R16, R6, 0xffffffff ;  /* 0xffffffff06107836 */ /* 0x000fe40000000000 */
[----:B------:R-:W-:Y:S01]  /*0290*/  VIADD R23, R21, 0xffffffff ;  /* 0xffffffff15177836 */ /* 0x000fe20000000000 */
[----:B------:R-:W-:Y:S01]  /*02a0*/  ISETP.GE.U32.AND P0, PT, R0, 0x7, PT ;  /* 0x000000070000780c */ /* 0x000fe20003f06070 */
[----:B0-----:R-:W-:Y:S01]  /*02b0*/  VIADD R15, R6, 0x8 ;  /* 0x00000008060f7836 */ /* 0x001fe20000000000 */
[----:B------:R-:W-:Y:S01]  /*02c0*/  ISETP.GE.U32.AND P1, PT, R7, 0x2, PT ;  /* 0x000000020700780c */ /* 0x000fe20003f26070 */
[----:B------:R-:W-:-:S04]  /*02d0*/  IMAD R9, R5, R4, R9 ;  /* 0x0000000405097224 */ /* 0x000fc800078e0209 */
[----:B------:R-:W-:Y:S01]  /*02e0*/  IMAD.WIDE R2, R9, 0x4, R2 ;  /* 0x0000000409027825 */ /* 0x000fe200078e0202 */
[----:B--2---:R-:W-:Y:S04]  /*02f0*/  SHFL.IDX PT, R8, R10, R17, 0x1f ;  /* 0x00001f110a087589 */ /* 0x004fe800000e0000 */
[----:B---3--:R-:W-:Y:S04]  /*0300*/  SHFL.IDX PT, R18, R14, R17, 0x1f ;  /* 0x00001f110e127589 */ /* 0x008fe800000e0000 */
[----:B------:R-:W0:Y:S04]  /*0310*/  SHFL.IDX PT, R23, R14, R23, 0x1f ;  /* 0x00001f170e177589 */ /* 0x000e2800000e0000 */
[----:B----4-:R-:W1:Y:S04]  /*0320*/  SHFL.IDX PT, R19, R13, R16, 0x1f ;  /* 0x00001f100d137589 */ /* 0x010e6800000e0000 */
[----:B------:R-:W2:Y:S01]  /*0330*/  SHFL.IDX PT, R20, R14, R21, 0x1f ;  /* 0x00001f150e147589 */ /* 0x000ea200000e0000 */
[----:B0-----:R-:W-:-:S02]  /*0340*/  SEL R11, R18, R23, !P0 ;  /* 0x00000017120b7207 */ /* 0x001fc40004000000 */
[----:B-1----:R-:W-:Y:S02]  /*0350*/  SEL R8, R8, R19, !P0 ;  /* 0x0000001308087207 */ /* 0x002fe40004000000 */
[----:B--2---:R-:W-:Y:S02]  /*0360*/  VIMNMX3 R20, R11, R20, R14, !PT ;  /* 0x000000140b14720f */ /* 0x004fe4000780010e */
[----:B------:R-:W-:Y:S02]  /*0370*/  VIMNMX3 R8, R13, R8, R10, !PT ;  /* 0x000000080d08720f */ /* 0x000fe4000780010a */
[----:B------:R-:W-:Y:S01]  /*0380*/  LOP3.LUT R11, R6, 0x7, RZ, 0xc0, !PT ;  /* 0x00000007060b7812 */ /* 0x000fe200078ec0ff */
[----:B------:R-:W-:Y:S04]  /*0390*/  SHFL.IDX PT, R13, R20, R21, 0x1f ;  /* 0x00001f15140d7589 */ /* 0x000fe800000e0000 */
[----:B------:R-:W-:Y:S04]  /*03a0*/  SHFL.IDX PT, R15, R8, R15, 0x1f ;  /* 0x00001f0f080f7589 */ /* 0x000fe800000e0000 */
[----:B------:R-:W0:Y:S04]  /*03b0*/  SHFL.IDX PT, R0, R20, R11, 0x1f ;  /* 0x00001f0b14007589 */ /* 0x000e2800000e0000 */
[----:B------:R-:W1:Y:S01]  /*03c0*/  SHFL.IDX PT, R6, R8, R21, 0x1f ;  /* 0x00001f1508067589 */ /* 0x000e6200000e0000 */
[----:B------:R-:W-:-:S04]  /*03d0*/  ISETP.GE.U32.AND P0, PT, R7, 0x3, PT ;  /* 0x000000030700780c */ /* 0x000fc80003f06070 */
[----:B0-----:R-:W-:Y:S02]  /*03e0*/  SEL R5, R15, R0, !P0 ;  /* 0x000000000f057207 */ /* 0x001fe40004000000 */
[----:B-1----:R-:W-:-:S04]  /*03f0*/  SEL R6, R6, R13, !P1 ;  /* 0x0000000d06067207 */ /* 0x002fc80004800000 */
[----:B------:R-:W-:-:S05]  /*0400*/  VIMNMX3 R5, R5, R6, R8, !PT ;  /* 0x000000060505720f */ /* 0x000fca0007800108 */
[----:B------:R-:W-:Y:S01]  /*0410*/  STG.E desc[UR4][R2.64], R5 ;  /* 0x0000000502007986 */ /* 0x000fe2000c101904 */
[----:B------:R-:W-:Y:S05]  /*0420*/  EXIT ;  /* 0x000000000000794d */ /* 0x000fea0003800000 */
.L_x_0:
[----:B------:R-:W-:-:S00]  /*0430*/  BRA `(.L_x_0) ;  /* 0xfffffffc00fc7947 */ /* 0x000fc0000383ffff */
[----:B------:R-:W-:-:S00]  /*0440*/  NOP ;  /* 0x0000000000007918 */ /* 0x000fc00000000000 */
        /* <DEDUP_REMOVED lines=11> */
.L_x_3:


//--------------------- .text._Z12MaxFilterLdsPiii --------------------------
	.section	.text._Z12MaxFilterLdsPiii,"ax",@progbits
	.align	128
        .global         _Z12MaxFilterLdsPiii
        .type           _Z12MaxFilterLdsPiii,@function
        .size           _Z12MaxFilterLdsPiii,(.L_x_4 - _Z12MaxFilterLdsPiii)
        .other          _Z12MaxFilterLdsPiii,@"STO_CUDA_ENTRY STV_DEFAULT"
_Z12MaxFilterLdsPiii:
.text._Z12MaxFilterLdsPiii:
[----:B------:R-:W-:Y:S01]  /*0000*/  LDC R1, c[0x0][0x37c] ;  /* 0x0000df00ff017b82 */ /* 0x000fe20000000800 */
[----:B------:R-:W0:Y:S01]  /*0010*/  S2R R4, SR_TID.X ;  /* 0x0000000000047919 */ /* 0x000e220000002100 */
[----:B------:R-:W1:Y:S01]  /*0020*/  LDCU.64 UR8, c[0x0][0x388] ;  /* 0x00007100ff0877ac */ /* 0x000e620008000a00 */
[----:B------:R-:W0:Y:S01]  /*0030*/  S2R R5, SR_TID.Y ;  /* 0x0000000000057919 */ /* 0x000e220000002200 */
[----:B------:R-:W2:Y:S01]  /*0040*/  LDCU.64 UR6, c[0x0][0x358] ;  /* 0x00006b00ff0677ac */ /* 0x000ea20008000a00 */
[----:B------:R-:W3:Y:S01]  /*0050*/  S2R R7, SR_CTAID.X ;  /* 0x0000000000077919 */ /* 0x000ee20000002500 */
[----:B-1----:R-:W-:Y:S02]  /*0060*/  UIADD3 UR4, UPT, UPT, UR9, -0x1, URZ ;  /* 0xffffffff09047890 */ /* 0x002fe4000fffe0ff */
[----:B------:R-:W-:Y:S01]  /*0070*/  UIADD3 UR5, UPT, UPT, UR8, -0x1, URZ ;  /* 0xffffffff08057890 */ /* 0x000fe2000fffe0ff */
[----:B0-----:R-:W-:-:S04]  /*0080*/  IMAD R6, R5, 0x8, R4 ;  /* 0x0000000805067824 */ /* 0x001fc800078e0204 */
[C---:B------:R-:W-:Y:S01]  /*0090*/  VIADD R9, R6.reuse, 0x40 ;  /* 0x0000004006097836 */ /* 0x040fe20000000000 */
[----:B------:R-:W-:-:S04]  /*00a0*/  LOP3.LUT R0, R6, 0xffff, RZ, 0xc0, !PT ;  /* 0x0000ffff06007812 */ /* 0x000fc800078ec0ff */
[----:B------:R-:W-:Y:S01]  /*00b0*/  LOP3.LUT R2, R9, 0xffff, RZ, 0xc0, !PT ;  /* 0x0000ffff09027812 */ /* 0x000fe200078ec0ff */
[----:B------:R-:W-:Y:S02]  /*00c0*/  IMAD R10, R0, 0x199a, RZ ;  /* 0x0000199a000a7824 */ /* 0x000fe400078e02ff */
[----:B------:R-:W0:Y:S02]  /*00d0*/  S2R R0, SR_CTAID.Y ;  /* 0x0000000000007919 */ /* 0x000e240000002600 */
[----:B------:R-:W-:Y:S01]  /*00e0*/  IMAD R2, R2, 0x6667, RZ ;  /* 0x0000666702027824 */ /* 0x000fe200078e02ff */
[----:B------:R-:W-:-:S04]  /*00f0*/  SHF.R.U32.HI R10, RZ, 0x10, R10 ;  /* 0x00000010ff0a7819 */ /* 0x000fc8000001160a */
[----:B------:R-:W-:Y:S02]  /*0100*/  SHF.R.U32.HI R8, RZ, 0x12, R2 ;  /* 0x00000012ff087819 */ /* 0x000fe40000011602 */
[----:B------:R-:W-:Y:S02]  /*0110*/  PRMT R2, R10, 0x9910, RZ ;  /* 0x000099100a027816 */ /* 0x000fe400000000ff */
[----:B------:R-:W-:-:S03]  /*0120*/  PRMT R3, R8, 0x9910, RZ ;  /* 0x0000991008037816 */ /* 0x000fc600000000ff */
[----:B------:R-:W-:Y:S02]  /*0130*/  IMAD R2, R2, 0xa, RZ ;  /* 0x0000000a02027824 */ /* 0x000fe400078e02ff */
[----:B------:R-:W-:Y:S02]  /*0140*/  IMAD R3, R3, 0xa, RZ ;  /* 0x0000000a03037824 */ /* 0x000fe400078e02ff */
[----:B------:R-:W-:Y:S02]  /*0150*/  IMAD.MOV R2, RZ, RZ, -R2 ;  /* 0x000000ffff027224 */ /* 0x000fe400078e0a02 */
[----:B------:R-:W-:-:S03]  /*0160*/  IMAD.MOV R3, RZ, RZ, -R3 ;  /* 0x000000ffff037224 */ /* 0x000fc600078e0a03 */
[----:B------:R-:W-:Y:S02]  /*0170*/  PRMT R11, R2, 0x7710, RZ ;  /* 0x00007710020b7816 */ /* 0x000fe400000000ff */
[----:B------:R-:W-:Y:S02]  /*0180*/  PRMT R14, R3, 0x7710, RZ ;  /* 0x00007710030e7816 */ /* 0x000fe400000000ff */
[----:B------:R-:W1:Y:S01]  /*0190*/  LDC.64 R2, c[0x0][0x380] ;  /* 0x0000e000ff027b82 */ /* 0x000e620000000a00 */
[----:B------:R-:W-:Y:S02]  /*01a0*/  IMAD.IADD R11, R6, 0x1, R11 ;  /* 0x00000001060b7824 */ /* 0x000fe400078e020b */
[----:B------:R-:W-:Y:S01]  /*01b0*/  IMAD.IADD R14, R9, 0x1, R14 ;  /* 0x00000001090e7824 */ /* 0x000fe200078e020e */
[----:B---3--:R-:W-:Y:S02]  /*01c0*/  LEA R9, R7, 0xffffffff, 0x3 ;  /* 0xffffffff07097811 */ /* 0x008fe400078e18ff */
[----:B0-----:R-:W-:-:S02]  /*01d0*/  LEA R13, R0, 0xffffffff, 0x3 ;  /* 0xffffffff000d7811 */ /* 0x001fc400078e18ff */
[----:B------:R-:W-:Y:S02]  /*01e0*/  LOP3.LUT R12, R11, 0xffff, RZ, 0xc0, !PT ;  /* 0x0000ffff0b0c7812 */ /* 0x000fe400078ec0ff */
[----:B------:R-:W-:Y:S02]  /*01f0*/  LOP3.LUT R14, R14, 0xffff, RZ, 0xc0, !PT ;  /* 0x0000ffff0e0e7812 */ /* 0x000fe400078ec0ff */
[----:B------:R-:W-:Y:S02]  /*0200*/  VIADDMNMX R10, R13, R10, RZ, !PT ;  /* 0x0000000a0d0a7246 */ /* 0x000fe400078001ff */
[C---:B------:R-:W-:Y:S02]  /*0210*/  VIADDMNMX R12, R9.reuse, R12, RZ, !PT ;  /* 0x0000000c090c7246 */ /* 0x040fe400078001ff */
[----:B------:R-:W-:Y:S02]  /*0220*/  VIADDMNMX R14, R9, R14, RZ, !PT ;  /* 0x0000000e090e7246 */ /* 0x000fe400078001ff */
[----:B------:R-:W-:-:S02]  /*0230*/  VIADDMNMX R13, R13, R8, UR4, PT ;  /* 0x000000040d0d7e46 */ /* 0x000fc4000b800108 */
[----:B------:R-:W-:Y:S02]  /*0240*/  VIMNMX R9, PT, PT, R10, UR4, PT ;  /* 0x000000040a097c48 */ /* 0x000fe4000bfe0100 */
[----:B------:R-:W-:Y:S02]  /*0250*/  VIMNMX R12, PT, PT, R12, UR5, PT ;  /* 0x000000050c0c7c48 */ /* 0x000fe4000bfe0100 */
[----:B------:R-:W-:-:S03]  /*0260*/  VIMNMX R14, PT, PT, R14, UR5, PT ;  /* 0x000000050e0e7c48 */ /* 0x000fc6000bfe0100 */
[----:B------:R-:W-:Y:S02]  /*0270*/  IMAD R9, R9, UR8, R12 ;  /* 0x0000000809097c24 */ /* 0x000fe4000f8e020c */
[----:B------:R-:W-:Y:S02]  /*0280*/  IMAD R11, R13, UR8, R14 ;  /* 0x000000080d0b7c24 */ /* 0x000fe4000f8e020e */
[----:B-1----:R-:W-:-:S04]  /*0290*/  IMAD.WIDE R8, R9, 0x4, R2 ;  /* 0x0000000409087825 */ /* 0x002fc800078e0202 */
[----:B------:R-:W-:Y:S02]  /*02a0*/  IMAD.WIDE R10, R11, 0x4, R2 ;  /* 0x000000040b0a7825 */ /* 0x000fe400078e0202 */
[----:B--2---:R-:W2:Y:S04]  /*02b0*/  LDG.E R8, desc[UR6][R8.64] ;  /* 0x0000000608087981 */ /* 0x004ea8000c1e1900 */
[----:B------:R-:W3:Y:S01]  /*02c0*/  LDG.E R10, desc[UR6][R10.64] ;  /* 0x000000060a0a7981 */ /* 0x000ee2000c1e1900 */
[----:B------:R-:W0:Y:S01]  /*02d0*/  S2UR UR5, SR_CgaCtaId ;  /* 0x00000000000579c3 */ /* 0x000e220000008800 */
[----:B------:R-:W-:Y:S01]  /*02e0*/  UMOV UR4, 0x400 ;  /* 0x0000040000047882 */ /* 0x000fe20000000000 */
[----:B------:R-:W-:Y:S01]  /*02f0*/  IMAD R4, R7, 0x8, R4 ;  /* 0x0000000807047824 */ /* 0x000fe200078e0204 */
[----:B0-----:R-:W-:-:S06]  /*0300*/  ULEA UR4, UR5, UR4, 0x18 ;  /* 0x0000000405047291 */ /* 0x001fcc000f8ec0ff */
[----:B------:R-:W-:-:S05]  /*0310*/  LEA R13, R6, UR4, 0x2 ;  /* 0x00000004060d7c11 */ /* 0x000fca000f8e10ff */
[----:B------:R-:W-:Y:S02]  /*0320*/  IMAD R6, R5, 0x8, R13 ;  /* 0x0000000805067824 */ /* 0x000fe400078e020d */
[----:B------:R-:W-:-:S04]  /*0330*/  IMAD R5, R0, 0x8, R5 ;  /* 0x0000000800057824 */ /* 0x000fc800078e0205 */
[----:B------:R-:W-:-:S04]  /*0340*/  IMAD R5, R5, UR8, R4 ;  /* 0x0000000805057c24 */ /* 0x000fc8000f8e0204 */
[----:B------:R-:W-:Y:S01]  /*0350*/  IMAD.WIDE R2, R5, 0x4, R2 ;  /* 0x0000000405027825 */ /* 0x000fe200078e0202 */
[----:B--2---:R-:W-:Y:S04]  /*0360*/  STS [R13], R8 ;  /* 0x000000080d007388 */ /* 0x004fe80000000800 */
[----:B---3--:R-:W-:Y:S01]  /*0370*/  STS [R13+0x100], R10 ;  /* 0x0001000a0d007388 */ /* 0x008fe20000000800 */
[----:B------:R-:W-:Y:S06]  /*0380*/  BAR.SYNC.DEFER_BLOCKING 0x0 ;  /* 0x0000000000007b1d */ /* 0x000fec0000010000 */
[----:B------:R-:W-:Y:S04]  /*0390*/  LDS R12, [R6] ;  /* 0x00000000060c7984 */ /* 0x000fe80000000800 */
[----:B------:R-:W-:Y:S04]  /*03a0*/  LDS R9, [R6+0x4] ;  /* 0x0000040006097984 */ /* 0x000fe80000000800 */
[----:B------:R-:W0:Y:S04]  /*03b0*/  LDS R11, [R6+0x8] ;  /* 0x00000800060b7984 */ /* 0x000e280000000800 */
[----:B------:R-:W-:Y:S04]  /*03c0*/  LDS R14, [R6+0x28] ;  /* 0x00002800060e7984 */ /* 0x000fe80000000800 */
[----:B------:R-:W1:Y:S04]  /*03d0*/  LDS R15, [R6+0x2c] ;  /* 0x00002c00060f7984 */ /* 0x000e680000000800 */
[----:B------:R-:W-:Y:S04]  /*03e0*/  LDS R16, [R6+0x30] ;  /* 0x0000300006107984 */ /* 0x000fe80000000800 */
[----:B------:R-:W2:Y:S04]  /*03f0*/  LDS R17, [R6+0x50] ;  /* 0x0000500006117984 */ /* 0x000ea80000000800 */
[----:B------:R-:W-:Y:S04]  /*0400*/  LDS R18, [R6+0x54] ;  /* 0x0000540006127984 */ /* 0x000fe80000000800 */
[----:B------:R-:W3:Y:S01]  /*0410*/  LDS R8, [R6+0x58] ;  /* 0x0000580006087984 */ /* 0x000ee20000000800 */
[----:B0-----:R-:W-:-:S04]  /*0420*/  VIMNMX3 R9, R12, R9, R11, !PT ;  /* 0x000000090c09720f */ /* 0x001fc8000780010b */
[----:B-1----:R-:W-:-:S04]  /*0430*/  VIMNMX3 R9, R9, R14, R15, !PT ;  /* 0x0000000e0909720f */ /* 0x002fc8000780010f */
[----:B--2---:R-:W-:-:S04]  /*0440*/  VIMNMX3 R9, R9, R16, R17, !PT ;  /* 0x000000100909720f */ /* 0x004fc80007800111 */
[----:B---3--:R-:W-:-:S05]  /*0450*/  VIMNMX3.RELU R9, R9, R18, R8, !PT ;  /* 0x000000120909720f */ /* 0x008fca0007801108 */
[----:B------:R-:W-:Y:S01]  /*0460*/  STG.E desc[UR6][R2.64], R9 ;  /* 0x0000000902007986 */ /* 0x000fe2000c101906 */
[----:B------:R-:W-:Y:S05]  /*0470*/  EXIT ;  /* 0x000000000000794d */ /* 0x000fea0003800000 */
.L_x_1:
        /* <DEDUP_REMOVED lines=16> */
.L_x_4:


//--------------------- .text._Z14MaxFilterNaivePiii --------------------------
	.section	.text._Z14MaxFilterNaivePiii,"ax",@progbits
	.align	128
        .global         _Z14MaxFilterNaivePiii
        .type           _Z14MaxFilterNaivePiii,@function
        .size           _Z14MaxFilterNaivePiii,(.L_x_5 - _Z14MaxFilterNaivePiii)
        .other          _Z14MaxFilterNaivePiii,@"STO_CUDA_ENTRY STV_DEFAULT"
_Z14MaxFilterNaivePiii:
.text._Z14MaxFilterNaivePiii:
[----:B------:R-:W-:Y:S01]  /*0000*/  LDC R1, c[0x0][0x37c] ;  /* 0x0000df00ff017b82 */ /* 0x000fe20000000800 */
[----:B------:R-:W0:Y:S07]  /*0010*/  S2R R0, SR_TID.Y ;  /* 0x0000000000007919 */ /* 0x000e2e0000002200 */
[----:B------:R-:W1:Y:S01]  /*0020*/  LDC R2, c[0x0][0x360] ;  /* 0x0000d800ff027b82 */ /* 0x000e620000000800 */
[----:B------:R-:W1:Y:S07]  /*0030*/  S2R R23, SR_TID.X ;  /* 0x0000000000177919 */ /* 0x000e6e0000002100 */
[----:B------:R-:W0:Y:S08]  /*0040*/  S2UR UR5, SR_CTAID.Y ;  /* 0x00000000000579c3 */ /* 0x000e300000002600 */
[----:B------:R-:W0:Y:S08]  /*0050*/  LDC R3, c[0x0][0x364] ;  /* 0x0000d900ff037b82 */ /* 0x000e300000000800 */
[----:B------:R-:W1:Y:S08]  /*0060*/  S2UR UR4, SR_CTAID.X ;  /* 0x00000000000479c3 */ /* 0x000e700000002500 */
[----:B------:R-:W2:Y:S01]  /*0070*/  LDC.64 R4, c[0x0][0x388] ;  /* 0x0000e200ff047b82 */ /* 0x000ea20000000a00 */
[----:B0-----:R-:W-:-:S07]  /*0080*/  IMAD R0, R3, UR5, R0 ;  /* 0x0000000503007c24 */ /* 0x001fce000f8e0200 */
[----:B------:R-:W0:Y:S01]  /*0090*/  LDC.64 R12, c[0x0][0x380] ;  /* 0x0000e000ff0c7b82 */ /* 0x000e220000000a00 */
[----:B-1----:R-:W-:Y:S01]  /*00a0*/  IMAD R23, R2, UR4, R23 ;  /* 0x0000000402177c24 */ /* 0x002fe2000f8e0217 */
[----:B------:R-:W1:Y:S04]  /*00b0*/  LDCU.64 UR4, c[0x0][0x358] ;  /* 0x00006b00ff0477ac */ /* 0x000e680008000a00 */
[----:B------:R-:W-:Y:S02]  /*00c0*/  VIMNMX R21, PT, PT, R23, 0x1, !PT ;  /* 0x0000000117157848 */ /* 0x000fe40007fe0100 */
[----:B------:R-:W-:Y:S02]  /*00d0*/  VIMNMX R17, PT, PT, RZ, R23, !PT ;  /* 0x00000017ff117248 */ /* 0x000fe40007fe0100 */
[----:B--2---:R-:W-:-:S02]  /*00e0*/  VIADDMNMX R2, R0, 0x1, R5, PT ;  /* 0x0000000100027846 */ /* 0x004fc40003800105 */
[----:B------:R-:W-:Y:S02]  /*00f0*/  VIADDMNMX R6, R0, 0x2, R5, PT ;  /* 0x0000000200067846 */ /* 0x000fe40003800105 */
[-C--:B------:R-:W-:Y:S01]  /*0100*/  VIMNMX R21, PT, PT, R21, R4.reuse, PT ;  /* 0x0000000415157248 */ /* 0x080fe20003fe0100 */
[----:B------:R-:W-:Y:S01]  /*0110*/  VIADD R3, R2, 0xffffffff ;  /* 0xffffffff02037836 */ /* 0x000fe20000000000 */
[----:B------:R-:W-:Y:S02]  /*0120*/  VIMNMX.U32 R2, PT, PT, R0, 0x1, !PT ;  /* 0x0000000100027848 */ /* 0x000fe40007fe0000 */
[----:B------:R-:W-:Y:S01]  /*0130*/  SHF.R.S32.HI R27, RZ, 0x1f, R21 ;  /* 0x0000001fff1b7819 */ /* 0x000fe20000011415 */
[----:B------:R-:W-:Y:S01]  /*0140*/  IMAD R18, R3, R4, RZ ;  /* 0x0000000403127224 */ /* 0x000fe200078e02ff */
[----:B------:R-:W-:Y:S01]  /*0150*/  VIMNMX R2, PT, PT, R2, R5, PT ;  /* 0x0000000502027248 */ /* 0x000fe20003fe0100 */
[----:B------:R-:W-:Y:S01]  /*0160*/  VIADD R3, R6, 0xffffffff ;  /* 0xffffffff06037836 */ /* 0x000fe20000000000 */
[----:B------:R-:W-:-:S02]  /*0170*/  VIADDMNMX R17, R17, 0x1, R4, PT ;  /* 0x0000000111117846 */ /* 0x000fc40003800104 */
[----:B------:R-:W-:Y:S01]  /*0180*/  SHF.R.S32.HI R24, RZ, 0x1f, R18 ;  /* 0x0000001fff187819 */ /* 0x000fe20000011412 */
[----:B------:R-:W-:Y:S01]  /*0190*/  IMAD R14, R3, R4, RZ ;  /* 0x00000004030e7224 */ /* 0x000fe200078e02ff */
[----:B------:R-:W-:Y:S01]  /*01a0*/  IADD3 R6, P0, PT, R21, R18, RZ ;  /* 0x0000001215067210 */ /* 0x000fe20007f1e0ff */
[----:B------:R-:W-:Y:S01]  /*01b0*/  VIADD R9, R2, 0xffffffff ;  /* 0xffffffff02097836 */ /* 0x000fe20000000000 */
[----:B------:R-:W-:Y:S02]  /*01c0*/  SHF.R.S32.HI R19, RZ, 0x1f, R17 ;  /* 0x0000001fff137819 */ /* 0x000fe40000011411 */
[----:B------:R-:W-:Y:S01]  /*01d0*/  SHF.R.S32.HI R26, RZ, 0x1f, R14 ;  /* 0x0000001fff1a7819 */ /* 0x000fe2000001140e */
[----:B------:R-:W-:Y:S01]  /*01e0*/  IMAD.X R5, R27, 0x1, R24, P0 ;  /* 0x000000011b057824 */ /* 0x000fe200000e0618 */
[----:B0-----:R-:W-:Y:S01]  /*01f0*/  LEA R10, P0, R6, R12, 0x2 ;  /* 0x0000000c060a7211 */ /* 0x001fe200078010ff */
[----:B------:R-:W-:Y:S01]  /*0200*/  IMAD R22, R9, R4, RZ ;  /* 0x0000000409167224 */ /* 0x000fe200078e02ff */
[----:B------:R-:W-:-:S02]  /*0210*/  IADD3 R3, P1, PT, R21, R14, RZ ;  /* 0x0000000e15037210 */ /* 0x000fc40007f3e0ff */
[----:B------:R-:W-:Y:S02]  /*0220*/  LEA.HI.X R11, R6, R13, R5, 0x2, P0 ;  /* 0x0000000d060b7211 */ /* 0x000fe400000f1405 */
[-C--:B------:R-:W-:Y:S01]  /*0230*/  IADD3 R7, P2, PT, R14, R17.reuse, RZ ;  /* 0x000000110e077210 */ /* 0x080fe20007f5e0ff */
[----:B------:R-:W-:Y:S01]  /*0240*/  IMAD.X R6, R27, 0x1, R26, P1 ;  /* 0x000000011b067824 */ /* 0x000fe200008e061a */
[----:B------:R-:W-:Y:S01]  /*0250*/  IADD3 R5, P1, PT, R18, R17, RZ ;  /* 0x0000001112057210 */ /* 0x000fe20007f3e0ff */
[----:B-1----:R-:W2:Y:S01]  /*0260*/  LDG.E R10, desc[UR4][R10.64+-0x4] ;  /* 0xfffffc040a0a7981 */ /* 0x002ea2000c1e1900 */
[----:B------:R-:W-:Y:S01]  /*0270*/  LEA R2, P0, R3, R12, 0x2 ;  /* 0x0000000c03027211 */ /* 0x000fe200078010ff */
[--C-:B------:R-:W-:Y:S01]  /*0280*/  IMAD.X R16, R26, 0x1, R19.reuse, P2 ;  /* 0x000000011a107824 */ /* 0x100fe200010e0613 */
[----:B------:R-:W-:Y:S01]  /*0290*/  VIMNMX R15, PT, PT, R23, -0x1, !PT ;  /* 0xffffffff170f7848 */ /* 0x000fe20007fe0100 */
[----:B------:R-:W-:Y:S01]  /*02a0*/  IMAD.X R20, R24, 0x1, R19, P1 ;  /* 0x0000000118147824 */ /* 0x000fe200008e0613 */
[----:B------:R-:W-:-:S02]  /*02b0*/  LEA.HI.X R3, R3, R13, R6, 0x2, P0 ;  /* 0x0000000d03037211 */ /* 0x000fc400000f1406 */
[-C--:B------:R-:W-:Y:S02]  /*02c0*/  LEA R6, P1, R7, R12.reuse, 0x2 ;  /* 0x0000000c07067211 */ /* 0x080fe400078210ff */
[----:B------:R-:W-:Y:S01]  /*02d0*/  LEA R8, P0, R5, R12, 0x2 ;  /* 0x0000000c05087211 */ /* 0x000fe200078010ff */
[----:B------:R-:W2:Y:S01]  /*02e0*/  LDG.E R2, desc[UR4][R2.64+-0x4] ;  /* 0xfffffc0402027981 */ /* 0x000ea2000c1e1900 */
[----:B------:R-:W-:Y:S02]  /*02f0*/  LEA.HI.X R7, R7, R13, R16, 0x2, P1 ;  /* 0x0000000d07077211 */ /* 0x000fe400008f1410 */
[----:B------:R-:W-:Y:S02]  /*0300*/  VIADDMNMX R15, R15, 0x2, R4, PT ;  /* 0x000000020f0f7846 */ /* 0x000fe40003800104 */
[----:B------:R-:W-:Y:S01]  /*0310*/  IADD3 R16, P2, PT, R22, R21, RZ ;  /* 0x0000001516107210 */ /* 0x000fe20007f5e0ff */
[----:B------:R-:W3:Y:S01]  /*0320*/  LDG.E R6, desc[UR4][R6.64+-0x4] ;  /* 0xfffffc0406067981 */ /* 0x000ee2000c1e1900 */
[----:B------:R-:W-:-:S02]  /*0330*/  SHF.R.S32.HI R25, RZ, 0x1f, R22 ;  /* 0x0000001fff197819 */ /* 0x000fc40000011416 */
[----:B------:R-:W-:Y:S02]  /*0340*/  LEA.HI.X R9, R5, R13, R20, 0x2, P0 ;  /* 0x0000000d05097211 */ /* 0x000fe400000f1414 */
[-C--:B------:R-:W-:Y:S01]  /*0350*/  IADD3 R5, P0, PT, R18, R15.reuse, RZ ;  /* 0x0000000f12057210 */ /* 0x080fe20007f1e0ff */
[----:B------:R-:W-:Y:S01]  /*0360*/  IMAD.X R18, R25, 0x1, R27, P2 ;  /* 0x0000000119127824 */ /* 0x000fe200010e061b */
[----:B------:R-:W-:Y:S02]  /*0370*/  IADD3 R21, P1, PT, R14, R15, RZ ;  /* 0x0000000f0e157210 */ /* 0x000fe40007f3e0ff */
[----:B------:R-:W-:Y:S01]  /*0380*/  LEA R14, P3, R16, R12, 0x2 ;  /* 0x0000000c100e7211 */ /* 0x000fe200078610ff */
[----:B------:R-:W4:Y:S01]  /*0390*/  LDG.E R9, desc[UR4][R8.64+-0x4] ;  /* 0xfffffc0408097981 */ /* 0x000f22000c1e1900 */
[C---:B------:R-:W-:Y:S02]  /*03a0*/  IADD3 R17, P4, PT, R22.reuse, R17, RZ ;  /* 0x0000001116117210 */ /* 0x040fe40007f9e0ff */
[----:B------:R-:W-:-:S02]  /*03b0*/  IADD3 R22, P2, PT, R22, R15, RZ ;  /* 0x0000000f16167210 */ /* 0x000fc40007f5e0ff */
[----:B------:R-:W-:Y:S02]  /*03c0*/  SHF.R.S32.HI R27, RZ, 0x1f, R15 ;  /* 0x0000001fff1b7819 */ /* 0x000fe4000001140f */
[-C--:B------:R-:W-:Y:S01]  /*03d0*/  LEA.HI.X R15, R16, R13.reuse, R18, 0x2, P3 ;  /* 0x0000000d100f7211 */ /* 0x080fe200018f1412 */
[----:B------:R-:W-:Y:S01]  /*03e0*/  IMAD.X R18, R25, 0x1, R19, P4 ;  /* 0x0000000119127824 */ /* 0x000fe200020e0613 */
[CC--:B------:R-:W-:Y:S01]  /*03f0*/  LEA R16, P3, R17.reuse, R12.reuse, 0x2 ;  /* 0x0000000c11107211 */ /* 0x0c0fe200078610ff */
[--C-:B------:R-:W-:Y:S02]  /*0400*/  IMAD.X R24, R24, 0x1, R27.reuse, P0 ;  /* 0x0000000118187824 */ /* 0x100fe400000e061b */
[--C-:B------:R-:W-:Y:S01]  /*0410*/  IMAD.X R26, R26, 0x1, R27.reuse, P1 ;  /* 0x000000011a1a7824 */ /* 0x100fe200008e061b */
[----:B------:R-:W-:Y:S01]  /*0420*/  LEA.HI.X R17, R17, R13, R18, 0x2, P3 ;  /* 0x0000000d11117211 */ /* 0x000fe200018f1412 */
[----:B------:R-:W-:Y:S01]  /*0430*/  IMAD.X R25, R25, 0x1, R27, P2 ;  /* 0x0000000119197824 */ /* 0x000fe200010e061b */
[-C--:B------:R-:W-:Y:S01]  /*0440*/  LEA R18, P1, R5, R12.reuse, 0x2 ;  /* 0x0000000c05127211 */ /* 0x080fe200078210ff */
[----:B------:R-:W2:Y:S01]  /*0450*/  LDG.E R15, desc[UR4][R14.64+-0x4] ;  /* 0xfffffc040e0f7981 */ /* 0x000ea2000c1e1900 */
[----:B------:R-:W-:-:S02]  /*0460*/  LEA R20, P2, R21, R12, 0x2 ;  /* 0x0000000c15147211 */ /* 0x000fc400078410ff */
[C---:B------:R-:W-:Y:S01]  /*0470*/  LEA R12, P0, R22.reuse, R12, 0x2 ;  /* 0x0000000c160c7211 */ /* 0x040fe200078010ff */
[----:B------:R-:W4:Y:S01]  /*0480*/  LDG.E R16, desc[UR4][R16.64+-0x4] ;  /* 0xfffffc0410107981 */ /* 0x000f22000c1e1900 */
[-C--:B------:R-:W-:Y:S02]  /*0490*/  LEA.HI.X R19, R5, R13.reuse, R24, 0x2, P1 ;  /* 0x0000000d05137211 */ /* 0x080fe400008f1418 */
[-C--:B------:R-:W-:Y:S02]  /*04a0*/  LEA.HI.X R21, R21, R13.reuse, R26, 0x2, P2 ;  /* 0x0000000d15157211 */ /* 0x080fe400010f141a */
[----:B------:R-:W-:Y:S01]  /*04b0*/  LEA.HI.X R13, R22, R13, R25, 0x2, P0 ;  /* 0x0000000d160d7211 */ /* 0x000fe200000f1419 */
[----:B------:R-:W5:Y:S01]  /*04c0*/  LDG.E R18, desc[UR4][R18.64+-0x4] ;  /* 0xfffffc0412127981 */ /* 0x000f62000c1e1900 */
[----:B------:R-:W0:Y:S03]  /*04d0*/  LDC.64 R24, c[0x0][0x380] ;  /* 0x0000e000ff187b82 */ /* 0x000e260000000a00 */
[----:B------:R-:W5:Y:S04]  /*04e0*/  LDG.E R21, desc[UR4][R20.64+-0x4] ;  /* 0xfffffc0414157981 */ /* 0x000f68000c1e1900 */
[----:B------:R-:W3:Y:S01]  /*04f0*/  LDG.E R13, desc[UR4][R12.64+-0x4] ;  /* 0xfffffc040c0d7981 */ /* 0x000ee2000c1e1900 */
[----:B------:R-:W-:-:S04]  /*0500*/  IMAD R23, R0, R4, R23 ;  /* 0x0000000400177224 */ /* 0x000fc800078e0217 */
[----:B0-----:R-:W-:Y:S01]  /*0510*/  IMAD.WIDE R24, R23, 0x4, R24 ;  /* 0x0000000417187825 */ /* 0x001fe200078e0218 */
[----:B--2---:R-:W-:-:S04]  /*0520*/  VIMNMX3 R5, R15, R10, R2, !PT ;  /* 0x0000000a0f05720f */ /* 0x004fc80007800102 */
[----:B----4-:R-:W-:-:S04]  /*0530*/  VIMNMX3 R5, R5, R16, R9, !PT ;  /* 0x000000100505720f */ /* 0x010fc80007800109 */
[----:B---3--:R-:W-:-:S04]  /*0540*/  VIMNMX3 R5, R5, R6, R13, !PT ;  /* 0x000000060505720f */ /* 0x008fc8000780010d */
[----:B-----5:R-:W-:-:S05]  /*0550*/  VIMNMX3.RELU R5, R5, R18, R21, !PT ;  /* 0x000000120505720f */ /* 0x020fca0007801115 */
[----:B------:R-:W-:Y:S01]  /*0560*/  STG.E desc[UR4][R24.64], R5 ;  /* 0x0000000518007986 */ /* 0x000fe2000c101904 */
[----:B------:R-:W-:Y:S05]  /*0570*/  EXIT ;  /* 0x000000000000794d */ /* 0x000fea0003800000 */
.L_x_2:
        /* <DEDUP_REMOVED lines=16> */
.L_x_5:


//--------------------- .nv.shared.reserved.0     --------------------------
	.section	.nv.shared.reserved.0,"aw",@nobits
	.weak		__nv_reservedSMEM_offset_0_alias
	.size		__nv_reservedSMEM_offset_0_alias, 0, 64
	.other		__nv_reservedSMEM_offset_0_alias,@"STO_CUDA_RESERVED_SHARED STV_DEFAULT"
__nv_reservedSMEM_offset_0_alias:
	.zero		0
	.zero		64


//--------------------- .nv.shared._Z12MaxFilterLdsPiii --------------------------
	.section	.nv.shared._Z12MaxFilterLdsPiii,"aw",@nobits
	.sectionflags	@""
	.align	4
.nv.shared._Z12MaxFilterLdsPiii:
	.zero		1424


//--------------------- .nv.constant0._Z12MaxFilterDLPPiii --------------------------
	.section	.nv.constant0._Z12MaxFilterDLPPiii,"a",@progbits
	.sectionflags	@""
	.align	4
.nv.constant0._Z12MaxFilterDLPPiii:
	.zero		912


//--------------------- .nv.constant0._Z12MaxFilterLdsPiii --------------------------
	.section	.nv.constant0._Z12MaxFilterLdsPiii,"a",@progbits
	.sectionflags	@""
	.align	4
.nv.constant0._Z12MaxFilterLdsPiii:
	.zero		912


//--------------------- .nv.constant0._Z14MaxFilterNaivePiii --------------------------
	.section	.nv.constant0._Z14MaxFilterNaivePiii,"a",@progbits
	.sectionflags	@""
	.align	4
.nv.constant0._Z14MaxFilterNaivePiii:
	.zero		912


//--------------------- SYMBOLS --------------------------

	.type		.nv.reservedSmem.offset0,@object
	.size		.nv.reservedSmem.offset0,0x4
	.type		.nv.reservedSmem.cap,@object
	.size		.nv.reservedSmem.cap,0x4
